//
// Generated by NVIDIA NVVM Compiler
//
// Compiler Build ID: CL-36424714
// Cuda compilation tools, release 13.0, V13.0.88
// Based on NVVM 20.0.0
//

.version 9.0
.target sm_100
.address_size 64

	// .globl	_Z23test_conversions_deviceP13__nv_bfloat16

.visible .entry _Z23test_conversions_deviceP13__nv_bfloat16(
	.param .u64 .ptr .align 1 _Z23test_conversions_deviceP13__nv_bfloat16_param_0
)
{
	.local .align 4 .b8 	__local_depot0[8];
	.reg .b64 	%SP;
	.reg .b64 	%SPL;
	.reg .b16 	%rs<7>;
	.reg .b32 	%r<4>;
	.reg .b32 	%f<5>;
	.reg .b64 	%rd<9>;

	mov.u64 	%SPL, __local_depot0;
	cvta.local.u64 	%SP, %SPL;
	ld.param.u64 	%rd1, [_Z23test_conversions_deviceP13__nv_bfloat16_param_0];
	add.u64 	%rd5, %SP, 0;
	add.u64 	%rd7, %SPL, 0;
	add.u64 	%rd6, %SP, 4;
	add.u64 	%rd8, %SPL, 4;
	// begin inline asm
	{ cvt.f32.bf16 %f1, %rs1;}

	// end inline asm
	// begin inline asm
	{ cvt.rn.bf16x2.f32 %r1, %f1, %f1;}

	// end inline asm
	st.local.u32 	[%rd8], %r1;
	// begin inline asm
	{  cvt.rn.bf16.f32 %rs2, %f1;}

	// end inline asm
	st.local.u16 	[%rd7], %rs2;
	// begin inline asm
	ld.global.cv.b16 %rs3, [%rd1];
	// end inline asm
	// begin inline asm
	ld.global.cv.b16 %rs4, [%rd5];
	// end inline asm
	// begin inline asm
	ld.global.cv.b32 %r2, [%rd6];
	// end inline asm
	// begin inline asm
	ld.global.lu.b16 %rs5, [%rd1];
	// end inline asm
	// begin inline asm
	ld.global.lu.b16 %rs6, [%rd5];
	// end inline asm
	// begin inline asm
	ld.global.lu.b32 %r3, [%rd6];
	// end inline asm
	ret;

}


// ===== COMPILED SASS (sm_100) =====

	.target	sm_100

	.elftype	@"ET_EXEC"


//--------------------- .note.nv.tkinfo           --------------------------
	.section	.note.nv.tkinfo,"",@"SHT_NOTE"
	.sectionflags	@"SHF_NOTE_NV_TKINFO"
	.tkinfo
        /*0018*/ 	.word	0x00000002
        /*0030*/ 	.string	""
        /*0030*/ 	.string	"ptxas"
        /*0030*/ 	.string	"Cuda compilation tools, release 13.0, V13.0.88"
        /*0030*/ 	.string	"Build cuda_13.0.r13.0/compiler.36424714_0"
        /*0030*/ 	.string	"-arch sm_100 -m 64 "



//--------------------- .note.nv.cuinfo           --------------------------
	.section	.note.nv.cuinfo,"",@"SHT_NOTE"
	.sectionflags	@"SHF_NOTE_NV_CUINFO"
        /*0018*/ 	.short	0x0002
        /*001a*/ 	.short	0x0064
        /*001c*/ 	.short	0x0082
	.zero		2


//--------------------- .nv.info                  --------------------------
	.section	.nv.info,"",@"SHT_CUDA_INFO"
	.align	4


	//----- nvinfo : EIATTR_REGCOUNT
	.align		4
        /*0000*/ 	.byte	0x04, 0x2f
        /*0002*/ 	.short	(.L_1 - .L_0)
	.align		4
.L_0:
        /*0004*/ 	.word	index@(_Z23test_conversions_deviceP13__nv_bfloat16)
        /*0008*/ 	.word	0x00000005


	//----- nvinfo : EIATTR_FRAME_SIZE
	.align		4
.L_1:
        /*000c*/ 	.byte	0x04, 0x11
        /*000e*/ 	.short	(.L_3 - .L_2)
	.align		4
.L_2:
        /*0010*/ 	.word	index@(_Z23test_conversions_deviceP13__nv_bfloat16)
        /*0014*/ 	.word	0x00000008


	//----- nvinfo : EIATTR_MIN_STACK_SIZE
	.align		4
.L_3:
        /*0018*/ 	.byte	0x04, 0x12
        /*001a*/ 	.short	(.L_5 - .L_4)
	.align		4
.L_4:
        /*001c*/ 	.word	index@(_Z23test_conversions_deviceP13__nv_bfloat16)
        /*0020*/ 	.word	0x00000008
.L_5:


//--------------------- .nv.compat                --------------------------
	.section	.nv.compat,"",@"SHT_CUDA_COMPAT_INFO"
	.align	4
        /*0000*/ 	.byte	0x02, 0x09, 0x00, 0x00, 0x02, 0x02, 0x01, 0x00, 0x02, 0x05, 0x05, 0x00, 0x03, 0x07, 0x01, 0x01
        /*0010*/ 	.byte	0x02, 0x03, 0x00, 0x00, 0x02, 0x06, 0x01, 0x00, 0x04, 0x0b, 0x08, 0x00, 0x09, 0x00, 0x00, 0x00
        /*0020*/ 	.byte	0x00, 0x00, 0x00, 0x00


//--------------------- .nv.info._Z23test_conversions_deviceP13__nv_bfloat16 --------------------------
	.section	.nv.info._Z23test_conversions_deviceP13__nv_bfloat16,"",@"SHT_CUDA_INFO"
	.sectionflags	@""
	.align	4


	//----- nvinfo : EIATTR_CUDA_API_VERSION
	.align		4
        /*0000*/ 	.byte	0x04, 0x37
        /*0002*/ 	.short	(.L_7 - .L_6)
.L_6:
        /*0004*/ 	.word	0x00000082


	//----- nvinfo : EIATTR_KPARAM_INFO
	.align		4
.L_7:
        /*0008*/ 	.byte	0x04, 0x17
        /*000a*/ 	.short	(.L_9 - .L_8)
.L_8:
        /*000c*/ 	.word	0x00000000
        /*0010*/ 	.short	0x0000
        /*0012*/ 	.short	0x0000
        /*0014*/ 	.byte	0x00, 0xf5, 0x21, 0x00


	//----- nvinfo : EIATTR_SPARSE_MMA_MASK
	.align		4
.L_9:
        /*0018*/ 	.byte	0x03, 0x50
        /*001a*/ 	.short	0x0000


	//----- nvinfo : EIATTR_MAXREG_COUNT
	.align		4
        /*001c*/ 	.byte	0x03, 0x1b
        /*001e*/ 	.short	0x00ff


	//----- nvinfo : EIATTR_MERCURY_ISA_VERSION
	.align		4
        /*0020*/ 	.byte	0x03, 0x5f
        /*0022*/ 	.short	0x0101


	//----- nvinfo : EIATTR_VRC_CTA_INIT_COUNT
	.align		4
        /*0024*/ 	.byte	0x02, 0x4a
	.zero		1
	.zero		1


	//----- nvinfo : EIATTR_EXIT_INSTR_OFFSETS
	.align		4
        /*0028*/ 	.byte	0x04, 0x1c
        /*002a*/ 	.short	(.L_11 - .L_10)


	//   ....[0]....
.L_10:
        /*002c*/ 	.word	0x00000070


	//----- nvinfo : EIATTR_CBANK_PARAM_SIZE
	.align		4
.L_11:
        /*0030*/ 	.byte	0x03, 0x19
        /*0032*/ 	.short	0x0008


	//----- nvinfo : EIATTR_PARAM_CBANK
	.align		4
        /*0034*/ 	.byte	0x04, 0x0a
        /*0036*/ 	.short	(.L_13 - .L_12)
	.align		4
.L_12:
        /*0038*/ 	.word	index@(.nv.constant0._Z23test_conversions_deviceP13__nv_bfloat16)
        /*003c*/ 	.short	0x0380
        /*003e*/ 	.short	0x0008


	//----- nvinfo : EIATTR_SW_WAR
	.align		4
.L_13:
        /*0040*/ 	.byte	0x04, 0x36
        /*0042*/ 	.short	(.L_15 - .L_14)
.L_14:
        /*0044*/ 	.word	0x00000008
.L_15:


//--------------------- .nv.callgraph             --------------------------
	.section	.nv.callgraph,"",@"SHT_CUDA_CALLGRAPH"
	.align	4
	.sectionentsize	8
	.align		4
        /*0000*/ 	.word	0x00000000
	.align		4
        /*0004*/ 	.word	0xffffffff
	.align		4
        /*0008*/ 	.word	0x00000000
	.align		4
        /*000c*/ 	.word	0xfffffffe
	.align		4
        /*0010*/ 	.word	0x00000000
	.align		4
        /*0014*/ 	.word	0xfffffffd
	.align		4
        /*0018*/ 	.word	0x00000000
	.align		4
        /*001c*/ 	.word	0xfffffffc


//--------------------- .text._Z23test_conversions_deviceP13__nv_bfloat16 --------------------------
	.section	.text._Z23test_conversions_deviceP13__nv_bfloat16,"ax",@progbits
	.align	128
        .global         _Z23test_conversions_deviceP13__nv_bfloat16
        .type           _Z23test_conversions_deviceP13__nv_bfloat16,@function
        .size           _Z23test_conversions_deviceP13__nv_bfloat16,(.L_x_1 - _Z23test_conversions_deviceP13__nv_bfloat16)
        .other          _Z23test_conversions_deviceP13__nv_bfloat16,@"STO_CUDA_ENTRY STV_DEFAULT"
_Z23test_conversions_deviceP13__nv_bfloat16:
.text._Z23test_conversions_deviceP13__nv_bfloat16:
[----:B------:R-:W0:Y:S01]  /*0000*/  LDC R1, c[0x0][0x37c] ;  /* 0x0000df00ff017b82 */ /* 0x000e220000000800 */
[----:B------:R-:W-:Y:S02]  /*0010*/  IMAD.U32 R0, R0, 0x10000, RZ ;  /* 0x0001000000007824 */ /* 0x000fe400078e00ff */
[----:B0-----:R-:W-:-:S03]  /*0020*/  VIADD R1, R1, 0xfffffff8 ;  /* 0xfffffff801017836 */ /* 0x001fc60000000000 */
[-C--:B------:R-:W-:Y:S02]  /*0030*/  F2FP.BF16.F32.PACK_AB R2, RZ, R0.reuse ;  /* 0x00000000ff02723e */ /* 0x080fe400000010ff */
[----:B------:R-:W-:-:S03]  /*0040*/  F2FP.BF16.F32.PACK_AB R0, R0, R0 ;  /* 0x000000000000723e */ /* 0x000fc600000010ff */
[----:B------:R-:W-:Y:S04]  /*0050*/  STL.U16 [R1], R2 ;  /* 0x0000000201007387 */ /* 0x000fe80000100400 */
[----:B------:R-:W-:Y:S01]  /*0060*/  STL [R1+0x4], R0 ;  /* 0x0000040001007387 */ /* 0x000fe20000100800 */
[----:B------:R-:W-:Y:S05]  /*0070*/  EXIT ;  /* 0x000000000000794d */ /* 0x000fea0003800000 */
.L_x_0:
[----:B------:R-:W-:-:S00]  /*0080*/  BRA `(.L_x_0) ;  /* 0xfffffffc00fc7947 */ /* 0x000fc0000383ffff */
[----:B------:R-:W-:-:S00]  /*0090*/  NOP ;  /* 0x0000000000007918 */ /* 0x000fc00000000000 */
        /* <DEDUP_REMOVED lines=14> */
.L_x_1:


//--------------------- .nv.shared.reserved.0     --------------------------
	.section	.nv.shared.reserved.0,"aw",@nobits
	.weak		__nv_reservedSMEM_offset_0_alias
	.size		__nv_reservedSMEM_offset_0_alias, 0, 64
	.other		__nv_reservedSMEM_offset_0_alias,@"STO_CUDA_RESERVED_SHARED STV_DEFAULT"
__nv_reservedSMEM_offset_0_alias:
	.zero		0
	.zero		64


//--------------------- .nv.constant0._Z23test_conversions_deviceP13__nv_bfloat16 --------------------------
	.section	.nv.constant0._Z23test_conversions_deviceP13__nv_bfloat16,"a",@progbits
	.sectionflags	@""
	.align	4
.nv.constant0._Z23test_conversions_deviceP13__nv_bfloat16:
	.zero		904


//--------------------- SYMBOLS --------------------------

	.type		.nv.reservedSmem.offset0,@object
	.size		.nv.reservedSmem.offset0,0x4
